//
// Generated by NVIDIA NVVM Compiler
//
// Compiler Build ID: CL-36424714
// Cuda compilation tools, release 13.0, V13.0.88
// Based on NVVM 20.0.0
//

.version 9.0
.target sm_100
.address_size 64

	// .globl	_Z20F_log_softmax_kernelPfS_
.global .align 4 .b8 x[256];
.global .align 4 .b8 row_mean[32];
.global .align 4 .b8 x_shifted[256];
.global .align 4 .b8 exp_x[256];
.global .align 4 .b8 row_sum[32];
.global .align 4 .b8 log_sum[32];
.global .align 4 .b8 result[256];

.visible .entry _Z20F_log_softmax_kernelPfS_(
	.param .u64 .ptr .align 1 _Z20F_log_softmax_kernelPfS__param_0,
	.param .u64 .ptr .align 1 _Z20F_log_softmax_kernelPfS__param_1
)
{
	.reg .pred 	%p<12>;
	.reg .b32 	%r<13>;
	.reg .b32 	%f<11>;
	.reg .b64 	%rd<40>;

	ld.param.u64 	%rd1, [_Z20F_log_softmax_kernelPfS__param_0];
	ld.param.u64 	%rd2, [_Z20F_log_softmax_kernelPfS__param_1];
	mov.u32 	%r3, %tid.y;
	mov.u32 	%r4, %ctaid.y;
	mov.u32 	%r5, %ntid.y;
	mad.lo.s32 	%r1, %r4, %r5, %r3;
	mov.u32 	%r6, %tid.x;
	mov.u32 	%r7, %ctaid.x;
	mov.u32 	%r8, %ntid.x;
	mad.lo.s32 	%r2, %r7, %r8, %r6;
	setp.lt.u32 	%p3, %r1, 8;
	setp.lt.s32 	%p4, %r2, 8;
	and.pred  	%p1, %p3, %p4;
	not.pred 	%p5, %p1;
	@%p5 bra 	$L__BB0_2;
	cvta.to.global.u64 	%rd3, %rd1;
	shl.b32 	%r9, %r1, 3;
	add.s32 	%r10, %r9, %r2;
	mul.wide.s32 	%rd4, %r10, 4;
	add.s64 	%rd5, %rd3, %rd4;
	ld.global.f32 	%f1, [%rd5];
	mul.wide.u32 	%rd6, %r1, 32;
	mov.u64 	%rd7, x;
	add.s64 	%rd8, %rd7, %rd6;
	mul.wide.s32 	%rd9, %r2, 4;
	add.s64 	%rd10, %rd8, %rd9;
	st.global.f32 	[%rd10], %f1;
$L__BB0_2:
	setp.lt.u32 	%p6, %r1, 8;
	setp.lt.s32 	%p7, %r2, 1;
	and.pred  	%p2, %p6, %p7;
	not.pred 	%p8, %p2;
	@%p8 bra 	$L__BB0_4;
	mul.wide.u32 	%rd11, %r1, 4;
	mov.u64 	%rd12, row_mean;
	add.s64 	%rd13, %rd12, %rd11;
	mul.wide.s32 	%rd14, %r2, 4;
	add.s64 	%rd15, %rd13, %rd14;
	ld.global.f32 	%f2, [%rd15];
	mul.f32 	%f3, %f2, 0f3E000000;
	st.global.f32 	[%rd15], %f3;
$L__BB0_4:
	@%p5 bra 	$L__BB0_6;
	mul.wide.u32 	%rd16, %r1, 32;
	mov.u64 	%rd17, x_shifted;
	add.s64 	%rd18, %rd17, %rd16;
	mul.wide.s32 	%rd19, %r2, 4;
	add.s64 	%rd20, %rd18, %rd19;
	ld.global.f32 	%f4, [%rd20];
	mul.f32 	%f5, %f4, 0f3FB8AA3B;
	ex2.approx.f32 	%f6, %f5;
	mov.u64 	%rd21, exp_x;
	add.s64 	%rd22, %rd21, %rd16;
	add.s64 	%rd23, %rd22, %rd19;
	st.global.f32 	[%rd23], %f6;
$L__BB0_6:
	@%p8 bra 	$L__BB0_8;
	mul.wide.u32 	%rd24, %r1, 4;
	mov.u64 	%rd25, row_sum;
	add.s64 	%rd26, %rd25, %rd24;
	mul.wide.s32 	%rd27, %r2, 4;
	add.s64 	%rd28, %rd26, %rd27;
	ld.global.f32 	%f7, [%rd28];
	lg2.approx.f32 	%f8, %f7;
	mul.f32 	%f9, %f8, 0f3F317218;
	mov.u64 	%rd29, log_sum;
	add.s64 	%rd30, %rd29, %rd24;
	add.s64 	%rd31, %rd30, %rd27;
	st.global.f32 	[%rd31], %f9;
$L__BB0_8:
	@%p5 bra 	$L__BB0_10;
	mul.wide.u32 	%rd32, %r1, 32;
	mov.u64 	%rd33, result;
	add.s64 	%rd34, %rd33, %rd32;
	mul.wide.s32 	%rd35, %r2, 4;
	add.s64 	%rd36, %rd34, %rd35;
	ld.global.f32 	%f10, [%rd36];
	shl.b32 	%r11, %r1, 3;
	add.s32 	%r12, %r11, %r2;
	cvta.to.global.u64 	%rd37, %rd2;
	mul.wide.s32 	%rd38, %r12, 4;
	add.s64 	%rd39, %rd37, %rd38;
	st.global.f32 	[%rd39], %f10;
$L__BB0_10:
	ret;

}


// ===== COMPILED SASS (sm_100) =====

	.target	sm_100

	.elftype	@"ET_EXEC"


//--------------------- .note.nv.tkinfo           --------------------------
	.section	.note.nv.tkinfo,"",@"SHT_NOTE"
	.sectionflags	@"SHF_NOTE_NV_TKINFO"
	.tkinfo
        /*0018*/ 	.word	0x00000002
        /*0030*/ 	.string	""
        /*0030*/ 	.string	"ptxas"
        /*0030*/ 	.string	"Cuda compilation tools, release 13.0, V13.0.88"
        /*0030*/ 	.string	"Build cuda_13.0.r13.0/compiler.36424714_0"
        /*0030*/ 	.string	"-arch sm_100 -m 64 "



//--------------------- .note.nv.cuinfo           --------------------------
	.section	.note.nv.cuinfo,"",@"SHT_NOTE"
	.sectionflags	@"SHF_NOTE_NV_CUINFO"
        /*0018*/ 	.short	0x0002
        /*001a*/ 	.short	0x0064
        /*001c*/ 	.short	0x0082
	.zero		2


//--------------------- .nv.info                  --------------------------
	.section	.nv.info,"",@"SHT_CUDA_INFO"
	.align	4


	//----- nvinfo : EIATTR_REGCOUNT
	.align		4
        /*0000*/ 	.byte	0x04, 0x2f
        /*0002*/ 	.short	(.L_8 - .L_7)
	.align		4
.L_7:
        /*0004*/ 	.word	index@(_Z20F_log_softmax_kernelPfS_)
        /*0008*/ 	.word	0x00000012


	//----- nvinfo : EIATTR_FRAME_SIZE
	.align		4
.L_8:
        /*000c*/ 	.byte	0x04, 0x11
        /*000e*/ 	.short	(.L_10 - .L_9)
	.align		4
.L_9:
        /*0010*/ 	.word	index@(_Z20F_log_softmax_kernelPfS_)
        /*0014*/ 	.word	0x00000000


	//----- nvinfo : EIATTR_MIN_STACK_SIZE
	.align		4
.L_10:
        /*0018*/ 	.byte	0x04, 0x12
        /*001a*/ 	.short	(.L_12 - .L_11)
	.align		4
.L_11:
        /*001c*/ 	.word	index@(_Z20F_log_softmax_kernelPfS_)
        /*0020*/ 	.word	0x00000000
.L_12:


//--------------------- .nv.compat                --------------------------
	.section	.nv.compat,"",@"SHT_CUDA_COMPAT_INFO"
	.align	4
        /*0000*/ 	.byte	0x02, 0x09, 0x00, 0x00, 0x02, 0x02, 0x01, 0x00, 0x02, 0x05, 0x05, 0x00, 0x03, 0x07, 0x01, 0x01
        /*0010*/ 	.byte	0x02, 0x03, 0x00, 0x00, 0x02, 0x06, 0x01, 0x00, 0x04, 0x0b, 0x08, 0x00, 0x01, 0x00, 0x00, 0x00
        /*0020*/ 	.byte	0x00, 0x00, 0x00, 0x00


//--------------------- .nv.info._Z20F_log_softmax_kernelPfS_ --------------------------
	.section	.nv.info._Z20F_log_softmax_kernelPfS_,"",@"SHT_CUDA_INFO"
	.sectionflags	@""
	.align	4


	//----- nvinfo : EIATTR_CUDA_API_VERSION
	.align		4
        /*0000*/ 	.byte	0x04, 0x37
        /*0002*/ 	.short	(.L_14 - .L_13)
.L_13:
        /*0004*/ 	.word	0x00000082


	//----- nvinfo : EIATTR_KPARAM_INFO
	.align		4
.L_14:
        /*0008*/ 	.byte	0x04, 0x17
        /*000a*/ 	.short	(.L_16 - .L_15)
.L_15:
        /*000c*/ 	.word	0x00000000
        /*0010*/ 	.short	0x0001
        /*0012*/ 	.short	0x0008
        /*0014*/ 	.byte	0x00, 0xf5, 0x21, 0x00


	//----- nvinfo : EIATTR_KPARAM_INFO
	.align		4
.L_16:
        /*0018*/ 	.byte	0x04, 0x17
        /*001a*/ 	.short	(.L_18 - .L_17)
.L_17:
        /*001c*/ 	.word	0x00000000
        /*0020*/ 	.short	0x0000
        /*0022*/ 	.short	0x0000
        /*0024*/ 	.byte	0x00, 0xf5, 0x21, 0x00


	//----- nvinfo : EIATTR_SPARSE_MMA_MASK
	.align		4
.L_18:
        /*0028*/ 	.byte	0x03, 0x50
        /*002a*/ 	.short	0x0000


	//----- nvinfo : EIATTR_MAXREG_COUNT
	.align		4
        /*002c*/ 	.byte	0x03, 0x1b
        /*002e*/ 	.short	0x00ff


	//----- nvinfo : EIATTR_MERCURY_ISA_VERSION
	.align		4
        /*0030*/ 	.byte	0x03, 0x5f
        /*0032*/ 	.short	0x0101


	//----- nvinfo : EIATTR_VRC_CTA_INIT_COUNT
	.align		4
        /*0034*/ 	.byte	0x02, 0x4a
	.zero		1
	.zero		1


	//----- nvinfo : EIATTR_EXIT_INSTR_OFFSETS
	.align		4
        /*0038*/ 	.byte	0x04, 0x1c
        /*003a*/ 	.short	(.L_20 - .L_19)


	//   ....[0]....
.L_19:
        /*003c*/ 	.word	0x000003a0


	//   ....[1]....
        /*0040*/ 	.word	0x00000430


	//----- nvinfo : EIATTR_CBANK_PARAM_SIZE
	.align		4
.L_20:
        /*0044*/ 	.byte	0x03, 0x19
        /*0046*/ 	.short	0x0010


	//----- nvinfo : EIATTR_PARAM_CBANK
	.align		4
        /*0048*/ 	.byte	0x04, 0x0a
        /*004a*/ 	.short	(.L_22 - .L_21)
	.align		4
.L_21:
        /*004c*/ 	.word	index@(.nv.constant0._Z20F_log_softmax_kernelPfS_)
        /*0050*/ 	.short	0x0380
        /*0052*/ 	.short	0x0010


	//----- nvinfo : EIATTR_SW_WAR
	.align		4
.L_22:
        /*0054*/ 	.byte	0x04, 0x36
        /*0056*/ 	.short	(.L_24 - .L_23)
.L_23:
        /*0058*/ 	.word	0x00000008
.L_24:


//--------------------- .nv.callgraph             --------------------------
	.section	.nv.callgraph,"",@"SHT_CUDA_CALLGRAPH"
	.align	4
	.sectionentsize	8
	.align		4
        /*0000*/ 	.word	0x00000000
	.align		4
        /*0004*/ 	.word	0xffffffff
	.align		4
        /*0008*/ 	.word	0x00000000
	.align		4
        /*000c*/ 	.word	0xfffffffe
	.align		4
        /*0010*/ 	.word	0x00000000
	.align		4
        /*0014*/ 	.word	0xfffffffd
	.align		4
        /*0018*/ 	.word	0x00000000
	.align		4
        /*001c*/ 	.word	0xfffffffc


//--------------------- .nv.constant4             --------------------------
	.section	.nv.constant4,"a",@progbits
	.align	8
	.align		8
.nv.constant4:
        /*0000*/ 	.dword	x
	.align		8
        /*0008*/ 	.dword	row_mean
	.align		8
        /*0010*/ 	.dword	x_shifted
	.align		8
        /*0018*/ 	.dword	exp_x
	.align		8
        /*0020*/ 	.dword	row_sum
	.align		8
        /*0028*/ 	.dword	log_sum
	.align		8
        /*0030*/ 	.dword	result


//--------------------- .text._Z20F_log_softmax_kernelPfS_ --------------------------
	.section	.text._Z20F_log_softmax_kernelPfS_,"ax",@progbits
	.align	128
        .global         _Z20F_log_softmax_kernelPfS_
        .type           _Z20F_log_softmax_kernelPfS_,@function
        .size           _Z20F_log_softmax_kernelPfS_,(.L_x_1 - _Z20F_log_softmax_kernelPfS_)
        .other          _Z20F_log_softmax_kernelPfS_,@"STO_CUDA_ENTRY STV_DEFAULT"
_Z20F_log_softmax_kernelPfS_:
.text._Z20F_log_softmax_kernelPfS_:
[----:B------:R-:W-:Y:S01]  /*0000*/  LDC R1, c[0x0][0x37c] ;  /* 0x0000df00ff017b82 */ /* 0x000fe20000000800 */
[----:B------:R-:W0:Y:S07]  /*0010*/  S2R R3, SR_TID.X ;  /* 0x0000000000037919 */ /* 0x000e2e0000002100 */
[----:B------:R-:W1:Y:S01]  /*0020*/  LDC R5, c[0x0][0x364] ;  /* 0x0000d900ff057b82 */ /* 0x000e620000000800 */
[----:B------:R-:W1:Y:S07]  /*0030*/  S2R R0, SR_TID.Y ;  /* 0x0000000000007919 */ /* 0x000e6e0000002200 */
[----:B------:R-:W0:Y:S08]  /*0040*/  S2UR UR5, SR_CTAID.X ;  /* 0x00000000000579c3 */ /* 0x000e300000002500 */
[----:B------:R-:W0:Y:S08]  /*0050*/  LDC R2, c[0x0][0x360] ;  /* 0x0000d800ff027b82 */ /* 0x000e300000000800 */
[----:B------:R-:W1:Y:S01]  /*0060*/  S2UR UR4, SR_CTAID.Y ;  /* 0x00000000000479c3 */ /* 0x000e620000002600 */
[----:B0-----:R-:W-:-:S05]  /*0070*/  IMAD R3, R2, UR5, R3 ;  /* 0x0000000502037c24 */ /* 0x001fca000f8e0203 */
[----:B------:R-:W-:Y:S01]  /*0080*/  ISETP.GE.AND P1, PT, R3, 0x8, PT ;  /* 0x000000080300780c */ /* 0x000fe20003f26270 */
[----:B-1----:R-:W-:Y:S01]  /*0090*/  IMAD R0, R5, UR4, R0 ;  /* 0x0000000405007c24 */ /* 0x002fe2000f8e0200 */
[----:B------:R-:W0:Y:S04]  /*00a0*/  LDCU.64 UR4, c[0x0][0x358] ;  /* 0x00006b00ff0477ac */ /* 0x000e280008000a00 */
[----:B------:R-:W-:-:S13]  /*00b0*/  ISETP.LT.U32.AND P1, PT, R0, 0x8, !P1 ;  /* 0x000000080000780c */ /* 0x000fda0004f21070 */
[----:B------:R-:W1:Y:S01]  /*00c0*/  @P1 LDC.64 R4, c[0x0][0x380] ;  /* 0x0000e000ff041b82 */ /* 0x000e620000000a00 */
[----:B------:R-:W-:-:S05]  /*00d0*/  @P1 LEA R7, R0, R3, 0x3 ;  /* 0x0000000300071211 */ /* 0x000fca00078e18ff */
[----:B-1----:R-:W-:Y:S01]  /*00e0*/  @P1 IMAD.WIDE R4, R7, 0x4, R4 ;  /* 0x0000000407041825 */ /* 0x002fe200078e0204 */
[----:B------:R-:W-:Y:S01]  /*00f0*/  ISETP.GE.AND P2, PT, R3, 0x1, PT ;  /* 0x000000010300780c */ /* 0x000fe20003f46270 */
[----:B------:R-:W1:Y:S03]  /*0100*/  @P1 LDC.64 R6, c[0x4][RZ] ;  /* 0x01000000ff061b82 */ /* 0x000e660000000a00 */
[----:B0-----:R0:W2:Y:S01]  /*0110*/  @P1 LDG.E R11, desc[UR4][R4.64] ;  /* 0x00000004040b1981 */ /* 0x0010a2000c1e1900 */
[----:B------:R-:W-:-:S04]  /*0120*/  ISETP.LT.U32.AND P2, PT, R0, 0x8, !P2 ;  /* 0x000000080000780c */ /* 0x000fc80005741070 */
[----:B0-----:R-:W0:Y:S09]  /*0130*/  @P1 LDC.64 R4, c[0x4][0x10] ;  /* 0x01000400ff041b82 */ /* 0x001e320000000a00 */
[----:B------:R-:W3:Y:S01]  /*0140*/  @P2 LDC.64 R8, c[0x4][0x8] ;  /* 0x01000200ff082b82 */ /* 0x000ee20000000a00 */
[----:B-1----:R-:W-:-:S04]  /*0150*/  @P1 IMAD.WIDE.U32 R6, R0, 0x20, R6 ;  /* 0x0000002000061825 */ /* 0x002fc800078e0006 */
[----:B------:R-:W-:-:S04]  /*0160*/  @P1 IMAD.WIDE R6, R3, 0x4, R6 ;  /* 0x0000000403061825 */ /* 0x000fc800078e0206 */
[----:B---3--:R-:W-:-:S04]  /*0170*/  @P2 IMAD.WIDE.U32 R8, R0, 0x4, R8 ;  /* 0x0000000400082825 */ /* 0x008fc800078e0008 */
[----:B------:R-:W-:Y:S01]  /*0180*/  @P2 IMAD.WIDE R8, R3, 0x4, R8 ;  /* 0x0000000403082825 */ /* 0x000fe200078e0208 */
[----:B--2---:R1:W-:Y:S04]  /*0190*/  @P1 STG.E desc[UR4][R6.64], R11 ;  /* 0x0000000b06001986 */ /* 0x0043e8000c101904 */
[----:B------:R-:W2:Y:S01]  /*01a0*/  @P2 LDG.E R2, desc[UR4][R8.64] ;  /* 0x0000000408022981 */ /* 0x000ea2000c1e1900 */
[----:B0-----:R-:W-:-:S04]  /*01b0*/  @P1 IMAD.WIDE.U32 R4, R0, 0x20, R4 ;  /* 0x0000002000041825 */ /* 0x001fc800078e0004 */
[----:B------:R-:W-:Y:S01]  /*01c0*/  @P1 IMAD.WIDE R4, R3, 0x4, R4 ;  /* 0x0000000403041825 */ /* 0x000fe200078e0204 */
[----:B------:R-:W-:Y:S01]  /*01d0*/  PLOP3.LUT P0, PT, PT, PT, PT, 0x80, 0x8 ;  /* 0x000000000008781c */ /* 0x000fe20003f0f070 */
[----:B-1----:R-:W0:Y:S08]  /*01e0*/  @P1 LDC.64 R6, c[0x4][0x18] ;  /* 0x01000600ff061b82 */ /* 0x002e300000000a00 */
[----:B------:R-:W1:Y:S01]  /*01f0*/  @P2 LDC.64 R10, c[0x4][0x20] ;  /* 0x01000800ff0a2b82 */ /* 0x000e620000000a00 */
[----:B--2---:R-:W-:-:S05]  /*0200*/  @P2 FMUL R13, R2, 0.125 ;  /* 0x3e000000020d2820 */ /* 0x004fca0000400000 */
[----:B------:R1:W-:Y:S04]  /*0210*/  @P2 STG.E desc[UR4][R8.64], R13 ;  /* 0x0000000d08002986 */ /* 0x0003e8000c101904 */
[----:B------:R-:W2:Y:S01]  /*0220*/  @P1 LDG.E R4, desc[UR4][R4.64] ;  /* 0x0000000404041981 */ /* 0x000ea2000c1e1900 */
[----:B0-----:R-:W-:-:S04]  /*0230*/  @P1 IMAD.WIDE.U32 R6, R0, 0x20, R6 ;  /* 0x0000002000061825 */ /* 0x001fc800078e0006 */
[----:B------:R-:W-:-:S04]  /*0240*/  @P1 IMAD.WIDE R6, R3, 0x4, R6 ;  /* 0x0000000403061825 */ /* 0x000fc800078e0206 */
[----:B-1----:R-:W-:-:S04]  /*0250*/  @P2 IMAD.WIDE.U32 R8, R0, 0x4, R10 ;  /* 0x0000000400082825 */ /* 0x002fc800078e000a */
[----:B------:R-:W-:-:S04]  /*0260*/  @P2 IMAD.WIDE R8, R3, 0x4, R8 ;  /* 0x0000000403082825 */ /* 0x000fc800078e0208 */
[----:B--2---:R-:W-:Y:S02]  /*0270*/  @P1 FMUL R2, R4, 1.4426950216293334961 ;  /* 0x3fb8aa3b04021820 */ /* 0x004fe40000400000 */
[----:B------:R-:W0:Y:S03]  /*0280*/  @P2 LDC.64 R4, c[0x4][0x28] ;  /* 0x01000a00ff042b82 */ /* 0x000e260000000a00 */
[----:B------:R-:W-:-:S04]  /*0290*/  @P1 FSETP.GEU.AND P3, PT, R2, -126, PT ;  /* 0xc2fc00000200180b */ /* 0x000fc80003f6e000 */
[----:B------:R-:W-:-:S13]  /*02a0*/  @P1 PLOP3.LUT P0, PT, P3, PT, PT, 0x80, 0x8 ;  /* 0x000000000008181c */ /* 0x000fda0001f0f070 */
[----:B------:R-:W-:-:S04]  /*02b0*/  @!P0 FMUL R2, R2, 0.5 ;  /* 0x3f00000002028820 */ /* 0x000fc80000400000 */
[----:B------:R-:W1:Y:S02]  /*02c0*/  @P1 MUFU.EX2 R15, R2 ;  /* 0x00000002000f1308 */ /* 0x000e640000000800 */
[----:B-1----:R-:W-:-:S05]  /*02d0*/  @!P0 FMUL R15, R15, R15 ;  /* 0x0000000f0f0f8220 */ /* 0x002fca0000400000 */
[----:B------:R1:W-:Y:S04]  /*02e0*/  @P1 STG.E desc[UR4][R6.64], R15 ;  /* 0x0000000f06001986 */ /* 0x0003e8000c101904 */
[----:B------:R-:W2:Y:S01]  /*02f0*/  @P2 LDG.E R10, desc[UR4][R8.64] ;  /* 0x00000004080a2981 */ /* 0x000ea2000c1e1900 */
[----:B------:R-:W-:Y:S01]  /*0300*/  PLOP3.LUT P0, PT, PT, PT, PT, 0x80, 0x8 ;  /* 0x000000000008781c */ /* 0x000fe20003f0f070 */
[----:B0-----:R-:W-:-:S04]  /*0310*/  @P2 IMAD.WIDE.U32 R4, R0, 0x4, R4 ;  /* 0x0000000400042825 */ /* 0x001fc800078e0004 */
[----:B------:R-:W-:Y:S01]  /*0320*/  @P2 IMAD.WIDE R4, R3, 0x4, R4 ;  /* 0x0000000403042825 */ /* 0x000fe200078e0204 */
[----:B--2---:R-:W-:-:S04]  /*0330*/  @P2 FSETP.GEU.AND P3, PT, |R10|, 1.175494350822287508e-38, PT ;  /* 0x008000000a00280b */ /* 0x004fc80003f6e200 */
[----:B------:R-:W-:-:S13]  /*0340*/  @P2 PLOP3.LUT P0, PT, P3, PT, PT, 0x80, 0x8 ;  /* 0x000000000008281c */ /* 0x000fda0001f0f070 */
[----:B------:R-:W-:-:S04]  /*0350*/  @!P0 FMUL R10, R10, 16777216 ;  /* 0x4b8000000a0a8820 */ /* 0x000fc80000400000 */
[----:B------:R-:W0:Y:S02]  /*0360*/  @P2 MUFU.LG2 R2, R10 ;  /* 0x0000000a00022308 */ /* 0x000e240000000c00 */
[----:B0-----:R-:W-:-:S04]  /*0370*/  @!P0 FADD R2, R2, -24 ;  /* 0xc1c0000002028421 */ /* 0x001fc80000000000 */
[----:B-1----:R-:W-:-:S05]  /*0380*/  @P2 FMUL R7, R2, 0.69314718246459960938 ;  /* 0x3f31721802072820 */ /* 0x002fca0000400000 */
[----:B------:R0:W-:Y:S01]  /*0390*/  @P2 STG.E desc[UR4][R4.64], R7 ;  /* 0x0000000704002986 */ /* 0x0001e2000c101904 */
[----:B------:R-:W-:Y:S05]  /*03a0*/  @!P1 EXIT ;  /* 0x000000000000994d */ /* 0x000fea0003800000 */
[----:B0-----:R-:W0:Y:S08]  /*03b0*/  LDC.64 R4, c[0x4][0x30] ;  /* 0x01000c00ff047b82 */ /* 0x001e300000000a00 */
[----:B------:R-:W1:Y:S01]  /*03c0*/  LDC.64 R6, c[0x0][0x388] ;  /* 0x0000e200ff067b82 */ /* 0x000e620000000a00 */
[----:B0-----:R-:W-:-:S04]  /*03d0*/  IMAD.WIDE.U32 R4, R0, 0x20, R4 ;  /* 0x0000002000047825 */ /* 0x001fc800078e0004 */
[----:B------:R-:W-:-:S06]  /*03e0*/  IMAD.WIDE R4, R3, 0x4, R4 ;  /* 0x0000000403047825 */ /* 0x000fcc00078e0204 */
[----:B------:R-:W2:Y:S01]  /*03f0*/  LDG.E R5, desc[UR4][R4.64] ;  /* 0x0000000404057981 */ /* 0x000ea2000c1e1900 */
[----:B------:R-:W-:-:S05]  /*0400*/  LEA R3, R0, R3, 0x3 ;  /* 0x0000000300037211 */ /* 0x000fca00078e18ff */
[----:B-1----:R-:W-:-:S05]  /*0410*/  IMAD.WIDE R2, R3, 0x4, R6 ;  /* 0x0000000403027825 */ /* 0x002fca00078e0206 */
[----:B--2---:R-:W-:Y:S01]  /*0420*/  STG.E desc[UR4][R2.64], R5 ;  /* 0x0000000502007986 */ /* 0x004fe2000c101904 */
[----:B------:R-:W-:Y:S05]  /*0430*/  EXIT ;  /* 0x000000000000794d */ /* 0x000fea0003800000 */
.L_x_0:
[----:B------:R-:W-:-:S00]  /*0440*/  BRA `(.L_x_0) ;  /* 0xfffffffc00fc7947 */ /* 0x000fc0000383ffff */
[----:B------:R-:W-:-:S00]  /*0450*/  NOP ;  /* 0x0000000000007918 */ /* 0x000fc00000000000 */
        /* <DEDUP_REMOVED lines=10> */
.L_x_1:


//--------------------- .nv.shared.reserved.0     --------------------------
	.section	.nv.shared.reserved.0,"aw",@nobits
	.weak		__nv_reservedSMEM_offset_0_alias
	.size		__nv_reservedSMEM_offset_0_alias, 0, 64
	.other		__nv_reservedSMEM_offset_0_alias,@"STO_CUDA_RESERVED_SHARED STV_DEFAULT"
__nv_reservedSMEM_offset_0_alias:
	.zero		0
	.zero		64


//--------------------- .nv.global                --------------------------
	.section	.nv.global,"aw",@nobits
	.align	4
.nv.global:
	.type		row_sum,@object
	.size		row_sum,(row_mean - row_sum)
row_sum:
	.zero		32
	.type		row_mean,@object
	.size		row_mean,(log_sum - row_mean)
row_mean:
	.zero		32
	.type		log_sum,@object
	.size		log_sum,(x_shifted - log_sum)
log_sum:
	.zero		32
	.type		x_shifted,@object
	.size		x_shifted,(result - x_shifted)
x_shifted:
	.zero		256
	.type		result,@object
	.size		result,(x - result)
result:
	.zero		256
	.type		x,@object
	.size		x,(exp_x - x)
x:
	.zero		256
	.type		exp_x,@object
	.size		exp_x,(.L_3 - exp_x)
exp_x:
	.zero		256
.L_3:


//--------------------- .nv.constant0._Z20F_log_softmax_kernelPfS_ --------------------------
	.section	.nv.constant0._Z20F_log_softmax_kernelPfS_,"a",@progbits
	.sectionflags	@""
	.align	4
.nv.constant0._Z20F_log_softmax_kernelPfS_:
	.zero		912


//--------------------- SYMBOLS --------------------------

	.type		.nv.reservedSmem.offset0,@object
	.size		.nv.reservedSmem.offset0,0x4
